//
// Generated by NVIDIA NVVM Compiler
//
// Compiler Build ID: CL-36424714
// Cuda compilation tools, release 13.0, V13.0.88
// Based on NVVM 20.0.0
//

.version 9.0
.target sm_100
.address_size 64

	// .globl	_Z16histogram_kernelPKhPii
// _ZZ16histogram_kernelPKhPiiE11shared_hist has been demoted

.visible .entry _Z16histogram_kernelPKhPii(
	.param .u64 .ptr .align 1 _Z16histogram_kernelPKhPii_param_0,
	.param .u64 .ptr .align 1 _Z16histogram_kernelPKhPii_param_1,
	.param .u32 _Z16histogram_kernelPKhPii_param_2
)
{
	.reg .pred 	%p<24>;
	.reg .b16 	%rs<6>;
	.reg .b32 	%r<156>;
	.reg .b64 	%rd<27>;
	// demoted variable
	.shared .align 4 .b8 _ZZ16histogram_kernelPKhPiiE11shared_hist[1024];
	ld.param.u64 	%rd7, [_Z16histogram_kernelPKhPii_param_0];
	ld.param.u64 	%rd8, [_Z16histogram_kernelPKhPii_param_1];
	ld.param.u32 	%r68, [_Z16histogram_kernelPKhPii_param_2];
	cvta.to.global.u64 	%rd1, %rd7;
	cvta.to.global.u64 	%rd2, %rd8;
	mov.u32 	%r155, %tid.x;
	mov.u32 	%r69, %ctaid.x;
	mov.u32 	%r2, %ntid.x;
	mad.lo.s32 	%r146, %r69, %r2, %r155;
	mov.u32 	%r70, %nctaid.x;
	mul.lo.s32 	%r4, %r2, %r70;
	setp.gt.u32 	%p1, %r155, 255;
	@%p1 bra 	$L__BB0_7;
	add.s32 	%r71, %r155, %r2;
	max.u32 	%r72, %r71, 256;
	setp.lt.u32 	%p2, %r71, 256;
	selp.u32 	%r73, 1, 0, %p2;
	add.s32 	%r74, %r71, %r73;
	sub.s32 	%r75, %r72, %r74;
	div.u32 	%r76, %r75, %r2;
	add.s32 	%r5, %r76, %r73;
	and.b32  	%r77, %r5, 3;
	setp.eq.s32 	%p3, %r77, 3;
	mov.u32 	%r143, %r155;
	@%p3 bra 	$L__BB0_4;
	add.s32 	%r78, %r5, 1;
	and.b32  	%r79, %r78, 3;
	shl.b32 	%r80, %r155, 2;
	mov.u32 	%r81, _ZZ16histogram_kernelPKhPiiE11shared_hist;
	add.s32 	%r140, %r81, %r80;
	shl.b32 	%r7, %r2, 2;
	neg.s32 	%r139, %r79;
	mad.lo.s32 	%r143, %r2, %r79, %r155;
$L__BB0_3:
	.pragma "nounroll";
	mov.b32 	%r82, 0;
	st.shared.u32 	[%r140], %r82;
	add.s32 	%r140, %r140, %r7;
	add.s32 	%r139, %r139, 1;
	setp.ne.s32 	%p4, %r139, 0;
	@%p4 bra 	$L__BB0_3;
$L__BB0_4:
	setp.lt.u32 	%p5, %r5, 3;
	@%p5 bra 	$L__BB0_7;
	shl.b32 	%r15, %r2, 2;
	shl.b32 	%r83, %r143, 2;
	mov.u32 	%r84, _ZZ16histogram_kernelPKhPiiE11shared_hist;
	add.s32 	%r142, %r84, %r83;
	shl.b32 	%r17, %r2, 4;
	shl.b32 	%r18, %r2, 3;
	mul.lo.s32 	%r19, %r2, 12;
$L__BB0_6:
	mov.b32 	%r85, 0;
	st.shared.u32 	[%r142], %r85;
	add.s32 	%r86, %r142, %r15;
	st.shared.u32 	[%r86], %r85;
	add.s32 	%r87, %r142, %r18;
	st.shared.u32 	[%r87], %r85;
	add.s32 	%r88, %r142, %r19;
	st.shared.u32 	[%r88], %r85;
	add.s32 	%r143, %r143, %r15;
	add.s32 	%r142, %r142, %r17;
	setp.lt.u32 	%p6, %r143, 256;
	@%p6 bra 	$L__BB0_6;
$L__BB0_7:
	bar.sync 	0;
	setp.ge.s32 	%p7, %r146, %r68;
	@%p7 bra 	$L__BB0_14;
	add.s32 	%r89, %r146, %r4;
	max.s32 	%r90, %r68, %r89;
	setp.lt.s32 	%p8, %r89, %r68;
	selp.u32 	%r91, 1, 0, %p8;
	add.s32 	%r92, %r89, %r91;
	sub.s32 	%r93, %r90, %r92;
	div.u32 	%r94, %r93, %r4;
	add.s32 	%r24, %r94, %r91;
	and.b32  	%r95, %r24, 3;
	setp.eq.s32 	%p9, %r95, 3;
	@%p9 bra 	$L__BB0_11;
	add.s32 	%r96, %r24, 1;
	and.b32  	%r97, %r96, 3;
	neg.s32 	%r144, %r97;
$L__BB0_10:
	.pragma "nounroll";
	cvt.s64.s32 	%rd9, %r146;
	add.s64 	%rd10, %rd1, %rd9;
	ld.global.u8 	%rs1, [%rd10];
	mul.wide.u16 	%r98, %rs1, 4;
	mov.u32 	%r99, _ZZ16histogram_kernelPKhPiiE11shared_hist;
	add.s32 	%r100, %r99, %r98;
	atom.shared.add.u32 	%r101, [%r100], 1;
	add.s32 	%r146, %r146, %r4;
	add.s32 	%r144, %r144, 1;
	setp.ne.s32 	%p10, %r144, 0;
	@%p10 bra 	$L__BB0_10;
$L__BB0_11:
	setp.lt.u32 	%p11, %r24, 3;
	@%p11 bra 	$L__BB0_14;
	mov.u32 	%r103, _ZZ16histogram_kernelPKhPiiE11shared_hist;
	cvt.s64.s32 	%rd13, %r4;
	shl.b32 	%r115, %r4, 2;
$L__BB0_13:
	cvt.s64.s32 	%rd11, %r146;
	add.s64 	%rd12, %rd1, %rd11;
	ld.global.u8 	%rs2, [%rd12];
	mul.wide.u16 	%r102, %rs2, 4;
	add.s32 	%r104, %r103, %r102;
	atom.shared.add.u32 	%r105, [%r104], 1;
	add.s64 	%rd14, %rd12, %rd13;
	ld.global.u8 	%rs3, [%rd14];
	mul.wide.u16 	%r106, %rs3, 4;
	add.s32 	%r107, %r103, %r106;
	atom.shared.add.u32 	%r108, [%r107], 1;
	add.s64 	%rd15, %rd14, %rd13;
	ld.global.u8 	%rs4, [%rd15];
	mul.wide.u16 	%r109, %rs4, 4;
	add.s32 	%r110, %r103, %r109;
	atom.shared.add.u32 	%r111, [%r110], 1;
	add.s64 	%rd16, %rd15, %rd13;
	ld.global.u8 	%rs5, [%rd16];
	mul.wide.u16 	%r112, %rs5, 4;
	add.s32 	%r113, %r103, %r112;
	atom.shared.add.u32 	%r114, [%r113], 1;
	add.s32 	%r146, %r115, %r146;
	setp.lt.s32 	%p12, %r146, %r68;
	@%p12 bra 	$L__BB0_13;
$L__BB0_14:
	setp.gt.u32 	%p13, %r155, 255;
	bar.sync 	0;
	@%p13 bra 	$L__BB0_31;
	add.s32 	%r116, %r155, %r2;
	max.u32 	%r117, %r116, 256;
	setp.lt.u32 	%p14, %r116, 256;
	selp.u32 	%r118, 1, 0, %p14;
	add.s32 	%r119, %r116, %r118;
	sub.s32 	%r120, %r117, %r119;
	div.u32 	%r121, %r120, %r2;
	add.s32 	%r33, %r121, %r118;
	and.b32  	%r122, %r33, 3;
	setp.eq.s32 	%p15, %r122, 3;
	@%p15 bra 	$L__BB0_20;
	add.s32 	%r123, %r33, 1;
	and.b32  	%r124, %r123, 3;
	mul.wide.u32 	%rd17, %r155, 4;
	add.s64 	%rd26, %rd2, %rd17;
	mul.wide.u32 	%rd4, %r2, 4;
	shl.b32 	%r125, %r155, 2;
	mov.u32 	%r126, _ZZ16histogram_kernelPKhPiiE11shared_hist;
	add.s32 	%r149, %r126, %r125;
	shl.b32 	%r35, %r2, 2;
	neg.s32 	%r148, %r124;
	mad.lo.s32 	%r155, %r2, %r124, %r155;
$L__BB0_17:
	.pragma "nounroll";
	ld.shared.u32 	%r40, [%r149];
	setp.lt.s32 	%p16, %r40, 1;
	@%p16 bra 	$L__BB0_19;
	atom.global.add.u32 	%r127, [%rd26], %r40;
$L__BB0_19:
	add.s64 	%rd26, %rd26, %rd4;
	add.s32 	%r149, %r149, %r35;
	add.s32 	%r148, %r148, 1;
	setp.ne.s32 	%p17, %r148, 0;
	@%p17 bra 	$L__BB0_17;
$L__BB0_20:
	setp.lt.u32 	%p18, %r33, 3;
	@%p18 bra 	$L__BB0_31;
	shl.b32 	%r128, %r2, 1;
	add.s32 	%r154, %r155, %r128;
	shl.b32 	%r45, %r2, 2;
	mad.lo.s32 	%r153, %r2, 3, %r155;
	add.s32 	%r152, %r2, %r155;
	shl.b32 	%r129, %r155, 2;
	mov.u32 	%r130, _ZZ16histogram_kernelPKhPiiE11shared_hist;
	add.s32 	%r151, %r130, %r129;
	shl.b32 	%r49, %r2, 4;
	shl.b32 	%r50, %r2, 3;
	mul.lo.s32 	%r51, %r2, 12;
$L__BB0_22:
	ld.shared.u32 	%r57, [%r151];
	setp.lt.s32 	%p19, %r57, 1;
	@%p19 bra 	$L__BB0_24;
	mul.wide.u32 	%rd18, %r155, 4;
	add.s64 	%rd19, %rd2, %rd18;
	atom.global.add.u32 	%r131, [%rd19], %r57;
$L__BB0_24:
	add.s32 	%r132, %r151, %r45;
	ld.shared.u32 	%r58, [%r132];
	setp.lt.s32 	%p20, %r58, 1;
	@%p20 bra 	$L__BB0_26;
	mul.wide.u32 	%rd20, %r152, 4;
	add.s64 	%rd21, %rd2, %rd20;
	atom.global.add.u32 	%r133, [%rd21], %r58;
$L__BB0_26:
	add.s32 	%r59, %r155, %r2;
	add.s32 	%r134, %r151, %r50;
	ld.shared.u32 	%r60, [%r134];
	setp.lt.s32 	%p21, %r60, 1;
	@%p21 bra 	$L__BB0_28;
	mul.wide.u32 	%rd22, %r154, 4;
	add.s64 	%rd23, %rd2, %rd22;
	atom.global.add.u32 	%r135, [%rd23], %r60;
$L__BB0_28:
	add.s32 	%r61, %r59, %r2;
	add.s32 	%r136, %r151, %r51;
	ld.shared.u32 	%r62, [%r136];
	setp.lt.s32 	%p22, %r62, 1;
	@%p22 bra 	$L__BB0_30;
	mul.wide.u32 	%rd24, %r153, 4;
	add.s64 	%rd25, %rd2, %rd24;
	atom.global.add.u32 	%r137, [%rd25], %r62;
$L__BB0_30:
	add.s32 	%r138, %r61, %r2;
	add.s32 	%r155, %r138, %r2;
	add.s32 	%r154, %r154, %r45;
	add.s32 	%r153, %r153, %r45;
	add.s32 	%r152, %r152, %r45;
	add.s32 	%r151, %r151, %r49;
	setp.lt.u32 	%p23, %r155, 256;
	@%p23 bra 	$L__BB0_22;
$L__BB0_31:
	ret;

}


// ===== COMPILED SASS (sm_100) =====

	.target	sm_100

	.elftype	@"ET_EXEC"


//--------------------- .note.nv.tkinfo           --------------------------
	.section	.note.nv.tkinfo,"",@"SHT_NOTE"
	.sectionflags	@"SHF_NOTE_NV_TKINFO"
	.tkinfo
        /*0018*/ 	.word	0x00000002
        /*0030*/ 	.string	""
        /*0030*/ 	.string	"ptxas"
        /*0030*/ 	.string	"Cuda compilation tools, release 13.0, V13.0.88"
        /*0030*/ 	.string	"Build cuda_13.0.r13.0/compiler.36424714_0"
        /*0030*/ 	.string	"-arch sm_100 -m 64 "



//--------------------- .note.nv.cuinfo           --------------------------
	.section	.note.nv.cuinfo,"",@"SHT_NOTE"
	.sectionflags	@"SHF_NOTE_NV_CUINFO"
        /*0018*/ 	.short	0x0002
        /*001a*/ 	.short	0x0064
        /*001c*/ 	.short	0x0082
	.zero		2


//--------------------- .nv.info                  --------------------------
	.section	.nv.info,"",@"SHT_CUDA_INFO"
	.align	4


	//----- nvinfo : EIATTR_REGCOUNT
	.align		4
        /*0000*/ 	.byte	0x04, 0x2f
        /*0002*/ 	.short	(.L_1 - .L_0)
	.align		4
.L_0:
        /*0004*/ 	.word	index@(_Z16histogram_kernelPKhPii)
        /*0008*/ 	.word	0x0000001a


	//----- nvinfo : EIATTR_FRAME_SIZE
	.align		4
.L_1:
        /*000c*/ 	.byte	0x04, 0x11
        /*000e*/ 	.short	(.L_3 - .L_2)
	.align		4
.L_2:
        /*0010*/ 	.word	index@(_Z16histogram_kernelPKhPii)
        /*0014*/ 	.word	0x00000000


	//----- nvinfo : EIATTR_MIN_STACK_SIZE
	.align		4
.L_3:
        /*0018*/ 	.byte	0x04, 0x12
        /*001a*/ 	.short	(.L_5 - .L_4)
	.align		4
.L_4:
        /*001c*/ 	.word	index@(_Z16histogram_kernelPKhPii)
        /*0020*/ 	.word	0x00000000
.L_5:


//--------------------- .nv.compat                --------------------------
	.section	.nv.compat,"",@"SHT_CUDA_COMPAT_INFO"
	.align	4
        /*0000*/ 	.byte	0x02, 0x09, 0x00, 0x00, 0x02, 0x02, 0x01, 0x00, 0x02, 0x05, 0x05, 0x00, 0x03, 0x07, 0x01, 0x01
        /*0010*/ 	.byte	0x02, 0x03, 0x00, 0x00, 0x02, 0x06, 0x01, 0x00, 0x04, 0x0b, 0x08, 0x00, 0x09, 0x00, 0x00, 0x00
        /*0020*/ 	.byte	0x00, 0x00, 0x00, 0x00


//--------------------- .nv.info._Z16histogram_kernelPKhPii --------------------------
	.section	.nv.info._Z16histogram_kernelPKhPii,"",@"SHT_CUDA_INFO"
	.sectionflags	@""
	.align	4


	//----- nvinfo : EIATTR_CUDA_API_VERSION
	.align		4
        /*0000*/ 	.byte	0x04, 0x37
        /*0002*/ 	.short	(.L_7 - .L_6)
.L_6:
        /*0004*/ 	.word	0x00000082


	//----- nvinfo : EIATTR_KPARAM_INFO
	.align		4
.L_7:
        /*0008*/ 	.byte	0x04, 0x17
        /*000a*/ 	.short	(.L_9 - .L_8)
.L_8:
        /*000c*/ 	.word	0x00000000
        /*0010*/ 	.short	0x0002
        /*0012*/ 	.short	0x0010
        /*0014*/ 	.byte	0x00, 0xf0, 0x11, 0x00


	//----- nvinfo : EIATTR_KPARAM_INFO
	.align		4
.L_9:
        /*0018*/ 	.byte	0x04, 0x17
        /*001a*/ 	.short	(.L_11 - .L_10)
.L_10:
        /*001c*/ 	.word	0x00000000
        /*0020*/ 	.short	0x0001
        /*0022*/ 	.short	0x0008
        /*0024*/ 	.byte	0x00, 0xf5, 0x21, 0x00


	//----- nvinfo : EIATTR_KPARAM_INFO
	.align		4
.L_11:
        /*0028*/ 	.byte	0x04, 0x17
        /*002a*/ 	.short	(.L_13 - .L_12)
.L_12:
        /*002c*/ 	.word	0x00000000
        /*0030*/ 	.short	0x0000
        /*0032*/ 	.short	0x0000
        /*0034*/ 	.byte	0x00, 0xf5, 0x21, 0x00


	//----- nvinfo : EIATTR_SPARSE_MMA_MASK
	.align		4
.L_13:
        /*0038*/ 	.byte	0x03, 0x50
        /*003a*/ 	.short	0x0000


	//----- nvinfo : EIATTR_MAXREG_COUNT
	.align		4
        /*003c*/ 	.byte	0x03, 0x1b
        /*003e*/ 	.short	0x00ff


	//----- nvinfo : EIATTR_NUM_BARRIERS
	.align		4
        /*0040*/ 	.byte	0x02, 0x4c
        /*0042*/ 	.byte	0x01
	.zero		1


	//----- nvinfo : EIATTR_MERCURY_ISA_VERSION
	.align		4
        /*0044*/ 	.byte	0x03, 0x5f
        /*0046*/ 	.short	0x0101


	//----- nvinfo : EIATTR_VRC_CTA_INIT_COUNT
	.align		4
        /*0048*/ 	.byte	0x02, 0x4a
	.zero		1
	.zero		1


	//----- nvinfo : EIATTR_EXIT_INSTR_OFFSETS
	.align		4
        /*004c*/ 	.byte	0x04, 0x1c
        /*004e*/ 	.short	(.L_15 - .L_14)


	//   ....[0]....
.L_14:
        /*0050*/ 	.word	0x000009b0


	//   ....[1]....
        /*0054*/ 	.word	0x00000cf0


	//   ....[2]....
        /*0058*/ 	.word	0x00000ff0


	//----- nvinfo : EIATTR_CRS_STACK_SIZE
	.align		4
.L_15:
        /*005c*/ 	.byte	0x04, 0x1e
        /*005e*/ 	.short	(.L_17 - .L_16)
.L_16:
        /*0060*/ 	.word	0x00000000


	//----- nvinfo : EIATTR_CBANK_PARAM_SIZE
	.align		4
.L_17:
        /*0064*/ 	.byte	0x03, 0x19
        /*0066*/ 	.short	0x0014


	//----- nvinfo : EIATTR_PARAM_CBANK
	.align		4
        /*0068*/ 	.byte	0x04, 0x0a
        /*006a*/ 	.short	(.L_19 - .L_18)
	.align		4
.L_18:
        /*006c*/ 	.word	index@(.nv.constant0._Z16histogram_kernelPKhPii)
        /*0070*/ 	.short	0x0380
        /*0072*/ 	.short	0x0014


	//----- nvinfo : EIATTR_SW_WAR
	.align		4
.L_19:
        /*0074*/ 	.byte	0x04, 0x36
        /*0076*/ 	.short	(.L_21 - .L_20)
.L_20:
        /*0078*/ 	.word	0x00000008
.L_21:


//--------------------- .nv.callgraph             --------------------------
	.section	.nv.callgraph,"",@"SHT_CUDA_CALLGRAPH"
	.align	4
	.sectionentsize	8
	.align		4
        /*0000*/ 	.word	0x00000000
	.align		4
        /*0004*/ 	.word	0xffffffff
	.align		4
        /*0008*/ 	.word	0x00000000
	.align		4
        /*000c*/ 	.word	0xfffffffe
	.align		4
        /*0010*/ 	.word	0x00000000
	.align		4
        /*0014*/ 	.word	0xfffffffd
	.align		4
        /*0018*/ 	.word	0x00000000
	.align		4
        /*001c*/ 	.word	0xfffffffc


//--------------------- .text._Z16histogram_kernelPKhPii --------------------------
	.section	.text._Z16histogram_kernelPKhPii,"ax",@progbits
	.align	128
        .global         _Z16histogram_kernelPKhPii
        .type           _Z16histogram_kernelPKhPii,@function
        .size           _Z16histogram_kernelPKhPii,(.L_x_27 - _Z16histogram_kernelPKhPii)
        .other          _Z16histogram_kernelPKhPii,@"STO_CUDA_ENTRY STV_DEFAULT"
_Z16histogram_kernelPKhPii:
.text._Z16histogram_kernelPKhPii:
[----:B------:R-:W-:Y:S01]  /*0000*/  LDC R1, c[0x0][0x37c] ;  /* 0x0000df00ff017b82 */ /* 0x000fe20000000800 */
[----:B------:R-:W0:Y:S07]  /*0010*/  S2R R3, SR_TID.X ;  /* 0x0000000000037919 */ /* 0x000e2e0000002100 */
[----:B------:R-:W1:Y:S01]  /*0020*/  S2UR UR4, SR_CTAID.X ;  /* 0x00000000000479c3 */ /* 0x000e620000002500 */
[----:B------:R-:W-:Y:S07]  /*0030*/  BSSY.RECONVERGENT B0, `(.L_x_0) ;  /* 0x0000043000007945 */ /* 0x000fee0003800200 */
[----:B------:R-:W1:Y:S01]  /*0040*/  LDC R0, c[0x0][0x360] ;  /* 0x0000d800ff007b82 */ /* 0x000e620000000800 */
[----:B------:R-:W2:Y:S01]  /*0050*/  LDCU UR5, c[0x0][0x370] ;  /* 0x00006e00ff0577ac */ /* 0x000ea20008000800 */
[----:B0-----:R-:W-:Y:S01]  /*0060*/  ISETP.GT.U32.AND P0, PT, R3, 0xff, PT ;  /* 0x000000ff0300780c */ /* 0x001fe20003f04070 */
[----:B-1----:R-:W-:-:S02]  /*0070*/  IMAD R2, R0, UR4, R3 ;  /* 0x0000000400027c24 */ /* 0x002fc4000f8e0203 */
[----:B--2---:R-:W-:-:S10]  /*0080*/  IMAD R5, R0, UR5, RZ ;  /* 0x0000000500057c24 */ /* 0x004fd4000f8e02ff */
[----:B------:R-:W-:Y:S05]  /*0090*/  @P0 BRA `(.L_x_1) ;  /* 0x0000000000f00947 */ /* 0x000fea0003800000 */
[----:B------:R-:W0:Y:S01]  /*00a0*/  I2F.U32.RP R10, R0 ;  /* 0x00000000000a7306 */ /* 0x000e220000209000 */
[----:B------:R-:W-:Y:S01]  /*00b0*/  IMAD.IADD R4, R3, 0x1, R0 ;  /* 0x0000000103047824 */ /* 0x000fe200078e0200 */
[----:B------:R-:W-:Y:S01]  /*00c0*/  ISETP.NE.U32.AND P2, PT, R0, RZ, PT ;  /* 0x000000ff0000720c */ /* 0x000fe20003f45070 */
[----:B------:R-:W-:Y:S03]  /*00d0*/  BSSY.RECONVERGENT B1, `(.L_x_2) ;  /* 0x0000028000017945 */ /* 0x000fe60003800200 */
[C---:B------:R-:W-:Y:S02]  /*00e0*/  ISETP.GE.U32.AND P0, PT, R4.reuse, 0x100, PT ;  /* 0x000001000400780c */ /* 0x040fe40003f06070 */
[----:B------:R-:W-:Y:S02]  /*00f0*/  VIMNMX.U32 R9, PT, PT, R4, 0x100, !PT ;  /* 0x0000010004097848 */ /* 0x000fe40007fe0000 */
[----:B------:R-:W-:-:S04]  /*0100*/  SEL R8, RZ, 0x1, P0 ;  /* 0x00000001ff087807 */ /* 0x000fc80000000000 */
[----:B------:R-:W-:Y:S01]  /*0110*/  IADD3 R9, PT, PT, R9, -R4, -R8 ;  /* 0x8000000409097210 */ /* 0x000fe20007ffe808 */
[----:B0-----:R-:W0:Y:S02]  /*0120*/  MUFU.RCP R10, R10 ;  /* 0x0000000a000a7308 */ /* 0x001e240000001000 */
[----:B0-----:R-:W-:-:S06]  /*0130*/  VIADD R6, R10, 0xffffffe ;  /* 0x0ffffffe0a067836 */ /* 0x001fcc0000000000 */
[----:B------:R0:W1:Y:S02]  /*0140*/  F2I.FTZ.U32.TRUNC.NTZ R7, R6 ;  /* 0x0000000600077305 */ /* 0x000064000021f000 */
[----:B0-----:R-:W-:Y:S02]  /*0150*/  IMAD.MOV.U32 R6, RZ, RZ, RZ ;  /* 0x000000ffff067224 */ /* 0x001fe400078e00ff */
[----:B-1----:R-:W-:-:S04]  /*0160*/  IMAD.MOV R11, RZ, RZ, -R7 ;  /* 0x000000ffff0b7224 */ /* 0x002fc800078e0a07 */
[----:B------:R-:W-:-:S04]  /*0170*/  IMAD R11, R11, R0, RZ ;  /* 0x000000000b0b7224 */ /* 0x000fc800078e02ff */
[----:B------:R-:W-:-:S06]  /*0180*/  IMAD.HI.U32 R10, R7, R11, R6 ;  /* 0x0000000b070a7227 */ /* 0x000fcc00078e0006 */
[----:B------:R-:W-:-:S04]  /*0190*/  IMAD.HI.U32 R7, R10, R9, RZ ;  /* 0x000000090a077227 */ /* 0x000fc800078e00ff */
[----:B------:R-:W-:-:S04]  /*01a0*/  IMAD.MOV R4, RZ, RZ, -R7 ;  /* 0x000000ffff047224 */ /* 0x000fc800078e0a07 */
[----:B------:R-:W-:-:S05]  /*01b0*/  IMAD R9, R0, R4, R9 ;  /* 0x0000000400097224 */ /* 0x000fca00078e0209 */
[----:B------:R-:W-:-:S13]  /*01c0*/  ISETP.GE.U32.AND P0, PT, R9, R0, PT ;  /* 0x000000000900720c */ /* 0x000fda0003f06070 */
[----:B------:R-:W-:Y:S01]  /*01d0*/  @P0 IMAD.IADD R9, R9, 0x1, -R0 ;  /* 0x0000000109090824 */ /* 0x000fe200078e0a00 */
[----:B------:R-:W-:-:S04]  /*01e0*/  @P0 IADD3 R7, PT, PT, R7, 0x1, RZ ;  /* 0x0000000107070810 */ /* 0x000fc80007ffe0ff */
[----:B------:R-:W-:-:S13]  /*01f0*/  ISETP.GE.U32.AND P1, PT, R9, R0, PT ;  /* 0x000000000900720c */ /* 0x000fda0003f26070 */
[----:B------:R-:W-:Y:S01]  /*0200*/  @P1 VIADD R7, R7, 0x1 ;  /* 0x0000000107071836 */ /* 0x000fe20000000000 */
[----:B------:R-:W-:-:S05]  /*0210*/  @!P2 LOP3.LUT R7, RZ, R0, RZ, 0x33, !PT ;  /* 0x00000000ff07a212 */ /* 0x000fca00078e33ff */
[----:B------:R-:W-:Y:S02]  /*0220*/  IMAD.IADD R4, R8, 0x1, R7 ;  /* 0x0000000108047824 */ /* 0x000fe400078e0207 */
[----:B------:R-:W-:-:S03]  /*0230*/  IMAD.MOV.U32 R7, RZ, RZ, R3 ;  /* 0x000000ffff077224 */ /* 0x000fc600078e0003 */
[C---:B------:R-:W-:Y:S02]  /*0240*/  LOP3.LUT R6, R4.reuse, 0x3, RZ, 0xc0, !PT ;  /* 0x0000000304067812 */ /* 0x040fe400078ec0ff */
[----:B------:R-:W-:Y:S02]  /*0250*/  ISETP.GE.U32.AND P1, PT, R4, 0x3, PT ;  /* 0x000000030400780c */ /* 0x000fe40003f26070 */
[----:B------:R-:W-:-:S13]  /*0260*/  ISETP.NE.AND P0, PT, R6, 0x3, PT ;  /* 0x000000030600780c */ /* 0x000fda0003f05270 */
[----:B------:R-:W-:Y:S05]  /*0270*/  @!P0 BRA `(.L_x_3) ;  /* 0x0000000000348947 */ /* 0x000fea0003800000 */
[----:B------:R-:W0:Y:S01]  /*0280*/  S2UR UR5, SR_CgaCtaId ;  /* 0x00000000000579c3 */ /* 0x000e220000008800 */
[----:B------:R-:W-:Y:S01]  /*0290*/  VIADD R4, R4, 0x1 ;  /* 0x0000000104047836 */ /* 0x000fe20000000000 */
[----:B------:R-:W-:-:S04]  /*02a0*/  UMOV UR4, 0x400 ;  /* 0x0000040000047882 */ /* 0x000fc80000000000 */
[----:B------:R-:W-:-:S05]  /*02b0*/  LOP3.LUT R4, R4, 0x3, RZ, 0xc0, !PT ;  /* 0x0000000304047812 */ /* 0x000fca00078ec0ff */
[----:B------:R-:W-:Y:S02]  /*02c0*/  IMAD R7, R4, R0, R3 ;  /* 0x0000000004077224 */ /* 0x000fe400078e0203 */
[----:B------:R-:W-:Y:S01]  /*02d0*/  IMAD.MOV R4, RZ, RZ, -R4 ;  /* 0x000000ffff047224 */ /* 0x000fe200078e0a04 */
[----:B0-----:R-:W-:-:S06]  /*02e0*/  ULEA UR4, UR5, UR4, 0x18 ;  /* 0x0000000405047291 */ /* 0x001fcc000f8ec0ff */
[----:B------:R-:W-:-:S07]  /*02f0*/  LEA R9, R3, UR4, 0x2 ;  /* 0x0000000403097c11 */ /* 0x000fce000f8e10ff */
.L_x_4:
[----:B------:R-:W-:Y:S01]  /*0300*/  IADD3 R4, PT, PT, R4, 0x1, RZ ;  /* 0x0000000104047810 */ /* 0x000fe20007ffe0ff */
[----:B------:R0:W-:Y:S03]  /*0310*/  STS [R9], RZ ;  /* 0x000000ff09007388 */ /* 0x0001e60000000800 */
[----:B------:R-:W-:Y:S01]  /*0320*/  ISETP.NE.AND P0, PT, R4, RZ, PT ;  /* 0x000000ff0400720c */ /* 0x000fe20003f05270 */
[----:B0-----:R-:W-:-:S12]  /*0330*/  IMAD R9, R0, 0x4, R9 ;  /* 0x0000000400097824 */ /* 0x001fd800078e0209 */
[----:B------:R-:W-:Y:S05]  /*0340*/  @P0 BRA `(.L_x_4) ;  /* 0xfffffffc00ec0947 */ /* 0x000fea000383ffff */
.L_x_3:
[----:B------:R-:W-:Y:S05]  /*0350*/  BSYNC.RECONVERGENT B1 ;  /* 0x0000000000017941 */ /* 0x000fea0003800200 */
.L_x_2:
[----:B------:R-:W-:Y:S05]  /*0360*/  @!P1 BRA `(.L_x_1) ;  /* 0x00000000003c9947 */ /* 0x000fea0003800000 */
[----:B------:R-:W0:Y:S01]  /*0370*/  S2UR UR5, SR_CgaCtaId ;  /* 0x00000000000579c3 */ /* 0x000e220000008800 */
[----:B------:R-:W-:Y:S02]  /*0380*/  UMOV UR4, 0x400 ;  /* 0x0000040000047882 */ /* 0x000fe40000000000 */
[----:B0-----:R-:W-:-:S06]  /*0390*/  ULEA UR4, UR5, UR4, 0x18 ;  /* 0x0000000405047291 */ /* 0x001fcc000f8ec0ff */
[----:B------:R-:W-:-:S07]  /*03a0*/  LEA R9, R7, UR4, 0x2 ;  /* 0x0000000407097c11 */ /* 0x000fce000f8e10ff */
.L_x_5:
[C-C-:B------:R-:W-:Y:S01]  /*03b0*/  IMAD R4, R0.reuse, 0x4, R9.reuse ;  /* 0x0000000400047824 */ /* 0x140fe200078e0209 */
[----:B------:R0:W-:Y:S01]  /*03c0*/  STS [R9], RZ ;  /* 0x000000ff09007388 */ /* 0x0001e20000000800 */
[C-C-:B------:R-:W-:Y:S02]  /*03d0*/  IMAD R6, R0.reuse, 0x8, R9.reuse ;  /* 0x0000000800067824 */ /* 0x140fe400078e0209 */
[C---:B------:R-:W-:Y:S01]  /*03e0*/  IMAD R8, R0.reuse, 0xc, R9 ;  /* 0x0000000c00087824 */ /* 0x040fe200078e0209 */
[----:B------:R1:W-:Y:S01]  /*03f0*/  STS [R4], RZ ;  /* 0x000000ff04007388 */ /* 0x0003e20000000800 */
[----:B------:R-:W-:-:S03]  /*0400*/  IMAD R7, R0, 0x4, R7 ;  /* 0x0000000400077824 */ /* 0x000fc600078e0207 */
[----:B------:R1:W-:Y:S01]  /*0410*/  STS [R6], RZ ;  /* 0x000000ff06007388 */ /* 0x0003e20000000800 */
[----:B0-----:R-:W-:Y:S01]  /*0420*/  IMAD R9, R0, 0x10, R9 ;  /* 0x0000001000097824 */ /* 0x001fe200078e0209 */
[----:B------:R-:W-:Y:S02]  /*0430*/  ISETP.GE.U32.AND P0, PT, R7, 0x100, PT ;  /* 0x000001000700780c */ /* 0x000fe40003f06070 */
[----:B------:R1:W-:Y:S11]  /*0440*/  STS [R8], RZ ;  /* 0x000000ff08007388 */ /* 0x0003f60000000800 */
[----:B-1----:R-:W-:Y:S05]  /*0450*/  @!P0 BRA `(.L_x_5) ;  /* 0xfffffffc00d48947 */ /* 0x002fea000383ffff */
.L_x_1:
[----:B------:R-:W-:Y:S05]  /*0460*/  BSYNC.RECONVERGENT B0 ;  /* 0x0000000000007941 */ /* 0x000fea0003800200 */
.L_x_0:
[----:B------:R-:W0:Y:S01]  /*0470*/  LDCU UR4, c[0x0][0x390] ;  /* 0x00007200ff0477ac */ /* 0x000e220008000800 */
[----:B------:R-:W-:Y:S01]  /*0480*/  BSSY.RECONVERGENT B0, `(.L_x_6) ;  /* 0x0000050000007945 */ /* 0x000fe20003800200 */
[----:B------:R-:W1:Y:S01]  /*0490*/  LDCU.64 UR6, c[0x0][0x358] ;  /* 0x00006b00ff0677ac */ /* 0x000e620008000a00 */
[----:B------:R-:W2:Y:S01]  /*04a0*/  LDCU.64 UR8, c[0x0][0x380] ;  /* 0x00007000ff0877ac */ /* 0x000ea20008000a00 */
[----:B------:R-:W3:Y:S01]  /*04b0*/  LDCU.64 UR10, c[0x0][0x380] ;  /* 0x00007000ff0a77ac */ /* 0x000ee20008000a00 */
[----:B------:R-:W-:Y:S01]  /*04c0*/  BAR.SYNC.DEFER_BLOCKING 0x0 ;  /* 0x0000000000007b1d */ /* 0x000fe20000010000 */
[----:B0-----:R-:W-:-:S13]  /*04d0*/  ISETP.GE.AND P0, PT, R2, UR4, PT ;  /* 0x0000000402007c0c */ /* 0x001fda000bf06270 */
[----:B-123--:R-:W-:Y:S05]  /*04e0*/  @P0 BRA `(.L_x_7) ;  /* 0x0000000400240947 */ /* 0x00efea0003800000 */
[----:B------:R-:W0:Y:S01]  /*04f0*/  I2F.U32.RP R10, R5 ;  /* 0x00000005000a7306 */ /* 0x000e220000209000 */
[C---:B------:R-:W-:Y:S01]  /*0500*/  IMAD.IADD R4, R5.reuse, 0x1, R2 ;  /* 0x0000000105047824 */ /* 0x040fe200078e0202 */
[----:B------:R-:W-:Y:S01]  /*0510*/  ISETP.NE.U32.AND P2, PT, R5, RZ, PT ;  /* 0x000000ff0500720c */ /* 0x000fe20003f45070 */
[----:B------:R-:W-:Y:S01]  /*0520*/  IMAD.MOV R11, RZ, RZ, -R5 ;  /* 0x000000ffff0b7224 */ /* 0x000fe200078e0a05 */
[----:B------:R-:W-:Y:S02]  /*0530*/  BSSY.RECONVERGENT B1, `(.L_x_8) ;  /* 0x0000028000017945 */ /* 0x000fe40003800200 */
[C---:B------:R-:W-:Y:S02]  /*0540*/  ISETP.GE.AND P0, PT, R4.reuse, UR4, PT ;  /* 0x0000000404007c0c */ /* 0x040fe4000bf06270 */
[----:B------:R-:W-:Y:S02]  /*0550*/  VIMNMX R9, PT, PT, R4, UR4, !PT ;  /* 0x0000000404097c48 */ /* 0x000fe4000ffe0100 */
[----:B------:R-:W-:-:S04]  /*0560*/  SEL R8, RZ, 0x1, P0 ;  /* 0x00000001ff087807 */ /* 0x000fc80000000000 */
[----:B------:R-:W-:Y:S01]  /*0570*/  IADD3 R4, PT, PT, R9, -R4, -R8 ;  /* 0x8000000409047210 */ /* 0x000fe20007ffe808 */
[----:B0-----:R-:W0:Y:S02]  /*0580*/  MUFU.RCP R10, R10 ;  /* 0x0000000a000a7308 */ /* 0x001e240000001000 */
[----:B0-----:R-:W-:-:S06]  /*0590*/  IADD3 R6, PT, PT, R10, 0xffffffe, RZ ;  /* 0x0ffffffe0a067810 */ /* 0x001fcc0007ffe0ff */
[----:B------:R0:W1:Y:S02]  /*05a0*/  F2I.FTZ.U32.TRUNC.NTZ R7, R6 ;  /* 0x0000000600077305 */ /* 0x000064000021f000 */
[----:B0-----:R-:W-:Y:S02]  /*05b0*/  IMAD.MOV.U32 R6, RZ, RZ, RZ ;  /* 0x000000ffff067224 */ /* 0x001fe400078e00ff */
[----:B-1----:R-:W-:-:S04]  /*05c0*/  IMAD R11, R11, R7, RZ ;  /* 0x000000070b0b7224 */ /* 0x002fc800078e02ff */
        /* <DEDUP_REMOVED lines=10> */
[----:B------:R-:W-:-:S05]  /*0670*/  IMAD.IADD R4, R8, 0x1, R7 ;  /* 0x0000000108047824 */ /* 0x000fca00078e0207 */
[C---:B------:R-:W-:Y:S02]  /*0680*/  LOP3.LUT R6, R4.reuse, 0x3, RZ, 0xc0, !PT ;  /* 0x0000000304067812 */ /* 0x040fe400078ec0ff */
[----:B------:R-:W-:Y:S02]  /*0690*/  ISETP.GE.U32.AND P1, PT, R4, 0x3, PT ;  /* 0x000000030400780c */ /* 0x000fe40003f26070 */
[----:B------:R-:W-:-:S13]  /*06a0*/  ISETP.NE.AND P0, PT, R6, 0x3, PT ;  /* 0x000000030600780c */ /* 0x000fda0003f05270 */
[----:B------:R-:W-:Y:S05]  /*06b0*/  @!P0 BRA `(.L_x_9) ;  /* 0x00000000003c8947 */ /* 0x000fea0003800000 */
[----:B------:R-:W0:Y:S01]  /*06c0*/  S2R R7, SR_CgaCtaId ;  /* 0x0000000000077919 */ /* 0x000e220000008800 */
[----:B------:R-:W-:Y:S01]  /*06d0*/  VIADD R4, R4, 0x1 ;  /* 0x0000000104047836 */ /* 0x000fe20000000000 */
[----:B------:R-:W-:-:S04]  /*06e0*/  MOV R6, 0x400 ;  /* 0x0000040000067802 */ /* 0x000fc80000000f00 */
[----:B------:R-:W-:-:S05]  /*06f0*/  LOP3.LUT R4, R4, 0x3, RZ, 0xc0, !PT ;  /* 0x0000000304047812 */ /* 0x000fca00078ec0ff */
[----:B------:R-:W-:Y:S01]  /*0700*/  IMAD.MOV R4, RZ, RZ, -R4 ;  /* 0x000000ffff047224 */ /* 0x000fe200078e0a04 */
[----:B0-----:R-:W-:-:S07]  /*0710*/  LEA R9, R7, R6, 0x18 ;  /* 0x0000000607097211 */ /* 0x001fce00078ec0ff */
.L_x_10:
[----:B------:R-:W-:-:S04]  /*0720*/  IADD3 R6, P0, PT, R2, UR8, RZ ;  /* 0x0000000802067c10 */ /* 0x000fc8000ff1e0ff */
[----:B------:R-:W-:-:S05]  /*0730*/  LEA.HI.X.SX32 R7, R2, UR9, 0x1, P0 ;  /* 0x0000000902077c11 */ /* 0x000fca00080f0eff */
[----:B------:R-:W2:Y:S01]  /*0740*/  LDG.E.U8 R6, desc[UR6][R6.64] ;  /* 0x0000000606067981 */ /* 0x000ea2000c1e1100 */
[----:B------:R-:W-:Y:S01]  /*0750*/  IADD3 R4, PT, PT, R4, 0x1, RZ ;  /* 0x0000000104047810 */ /* 0x000fe20007ffe0ff */
[----:B------:R-:W-:-:S03]  /*0760*/  IMAD.IADD R2, R5, 0x1, R2 ;  /* 0x0000000105027824 */ /* 0x000fc600078e0202 */
[----:B------:R-:W-:Y:S01]  /*0770*/  ISETP.NE.AND P0, PT, R4, RZ, PT ;  /* 0x000000ff0400720c */ /* 0x000fe20003f05270 */
[----:B0-2---:R-:W-:-:S05]  /*0780*/  IMAD R8, R6, 0x4, R9 ;  /* 0x0000000406087824 */ /* 0x005fca00078e0209 */
[----:B------:R0:W-:Y:S07]  /*0790*/  ATOMS.POPC.INC.32 RZ, [R8+URZ] ;  /* 0x0000000008ff7f8c */ /* 0x0001ee000d8000ff */
[----:B------:R-:W-:Y:S05]  /*07a0*/  @P0 BRA `(.L_x_10) ;  /* 0xfffffffc00dc0947 */ /* 0x000fea000383ffff */
.L_x_9:
[----:B------:R-:W-:Y:S05]  /*07b0*/  BSYNC.RECONVERGENT B1 ;  /* 0x0000000000017941 */ /* 0x000fea0003800200 */
.L_x_8:
[----:B------:R-:W-:Y:S05]  /*07c0*/  @!P1 BRA `(.L_x_7) ;  /* 0x00000000006c9947 */ /* 0x000fea0003800000 */
[----:B------:R-:W1:Y:S01]  /*07d0*/  S2R R7, SR_CgaCtaId ;  /* 0x0000000000077919 */ /* 0x000e620000008800 */
[----:B------:R-:W-:Y:S02]  /*07e0*/  MOV R4, 0x400 ;  /* 0x0000040000047802 */ /* 0x000fe40000000f00 */
[----:B------:R-:W-:Y:S02]  /*07f0*/  SHF.R.S32.HI R17, RZ, 0x1f, R5 ;  /* 0x0000001fff117819 */ /* 0x000fe40000011405 */
[----:B-1----:R-:W-:-:S07]  /*0800*/  LEA R19, R7, R4, 0x18 ;  /* 0x0000000407137211 */ /* 0x002fce00078ec0ff */
.L_x_11:
[----:B------:R-:W-:-:S04]  /*0810*/  IADD3 R12, P0, PT, R2, UR10, RZ ;  /* 0x0000000a020c7c10 */ /* 0x000fc8000ff1e0ff */
[----:B------:R-:W-:Y:S02]  /*0820*/  LEA.HI.X.SX32 R13, R2, UR11, 0x1, P0 ;  /* 0x0000000b020d7c11 */ /* 0x000fe400080f0eff */
[----:B------:R-:W-:-:S03]  /*0830*/  IADD3 R6, P0, PT, R5, R12, RZ ;  /* 0x0000000c05067210 */ /* 0x000fc60007f1e0ff */
[----:B------:R-:W2:Y:S02]  /*0840*/  LDG.E.U8 R12, desc[UR6][R12.64] ;  /* 0x000000060c0c7981 */ /* 0x000ea4000c1e1100 */
[----:B------:R-:W-:Y:S01]  /*0850*/  IMAD.X R7, R17, 0x1, R13, P0 ;  /* 0x0000000111077824 */ /* 0x000fe200000e060d */
[----:B0-----:R-:W-:-:S04]  /*0860*/  IADD3 R8, P0, PT, R5, R6, RZ ;  /* 0x0000000605087210 */ /* 0x001fc80007f1e0ff */
[----:B------:R-:W3:Y:S01]  /*0870*/  LDG.E.U8 R6, desc[UR6][R6.64] ;  /* 0x0000000606067981 */ /* 0x000ee2000c1e1100 */
[----:B------:R-:W-:Y:S01]  /*0880*/  IMAD.X R9, R17, 0x1, R7, P0 ;  /* 0x0000000111097824 */ /* 0x000fe200000e0607 */
[----:B------:R-:W-:-:S04]  /*0890*/  IADD3 R10, P0, PT, R5, R8, RZ ;  /* 0x00000008050a7210 */ /* 0x000fc80007f1e0ff */
[----:B------:R-:W4:Y:S01]  /*08a0*/  LDG.E.U8 R8, desc[UR6][R8.64] ;  /* 0x0000000608087981 */ /* 0x000f22000c1e1100 */
[----:B------:R-:W-:-:S05]  /*08b0*/  IMAD.X R11, R17, 0x1, R9, P0 ;  /* 0x00000001110b7824 */ /* 0x000fca00000e0609 */
[----:B------:R-:W5:Y:S01]  /*08c0*/  LDG.E.U8 R10, desc[UR6][R10.64] ;  /* 0x000000060a0a7981 */ /* 0x000f62000c1e1100 */
[----:B------:R-:W-:-:S05]  /*08d0*/  IMAD R2, R5, 0x4, R2 ;  /* 0x0000000405027824 */ /* 0x000fca00078e0202 */
[----:B------:R-:W-:Y:S01]  /*08e0*/  ISETP.GE.AND P0, PT, R2, UR4, PT ;  /* 0x0000000402007c0c */ /* 0x000fe2000bf06270 */
[----:B-12---:R-:W-:-:S05]  /*08f0*/  IMAD R4, R12, 0x4, R19 ;  /* 0x000000040c047824 */ /* 0x006fca00078e0213 */
[----:B------:R1:W-:Y:S01]  /*0900*/  ATOMS.POPC.INC.32 RZ, [R4+URZ] ;  /* 0x0000000004ff7f8c */ /* 0x0003e2000d8000ff */
[----:B---3--:R-:W-:-:S05]  /*0910*/  LEA R14, R6, R19, 0x2 ;  /* 0x00000013060e7211 */ /* 0x008fca00078e10ff */
[----:B------:R1:W-:Y:S01]  /*0920*/  ATOMS.POPC.INC.32 RZ, [R14+URZ] ;  /* 0x000000000eff7f8c */ /* 0x0003e2000d8000ff */
[----:B----4-:R-:W-:-:S05]  /*0930*/  IMAD R15, R8, 0x4, R19 ;  /* 0x00000004080f7824 */ /* 0x010fca00078e0213 */
[----:B------:R1:W-:Y:S01]  /*0940*/  ATOMS.POPC.INC.32 RZ, [R15+URZ] ;  /* 0x000000000fff7f8c */ /* 0x0003e2000d8000ff */
[----:B-----5:R-:W-:-:S05]  /*0950*/  IMAD R16, R10, 0x4, R19 ;  /* 0x000000040a107824 */ /* 0x020fca00078e0213 */
[----:B------:R1:W-:Y:S01]  /*0960*/  ATOMS.POPC.INC.32 RZ, [R16+URZ] ;  /* 0x0000000010ff7f8c */ /* 0x0003e2000d8000ff */
[----:B------:R-:W-:Y:S05]  /*0970*/  @!P0 BRA `(.L_x_11) ;  /* 0xfffffffc00a48947 */ /* 0x000fea000383ffff */
.L_x_7:
[----:B------:R-:W-:Y:S05]  /*0980*/  BSYNC.RECONVERGENT B0 ;  /* 0x0000000000007941 */ /* 0x000fea0003800200 */
.L_x_6:
[----:B------:R-:W-:Y:S01]  /*0990*/  BAR.SYNC.DEFER_BLOCKING 0x0 ;  /* 0x0000000000007b1d */ /* 0x000fe20000010000 */
[----:B------:R-:W-:-:S13]  /*09a0*/  ISETP.GT.U32.AND P0, PT, R3, 0xff, PT ;  /* 0x000000ff0300780c */ /* 0x000fda0003f04070 */
[----:B------:R-:W-:Y:S05]  /*09b0*/  @P0 EXIT ;  /* 0x000000000000094d */ /* 0x000fea0003800000 */
[----:B0-----:R-:W0:Y:S01]  /*09c0*/  I2F.U32.RP R8, R0 ;  /* 0x0000000000087306 */ /* 0x001e220000209000 */
[----:B------:R-:W-:Y:S01]  /*09d0*/  IADD3 R2, PT, PT, R3, R0, RZ ;  /* 0x0000000003027210 */ /* 0x000fe20007ffe0ff */
[----:B------:R-:W-:Y:S01]  /*09e0*/  BSSY.RECONVERGENT B0, `(.L_x_12) ;  /* 0x000002f000007945 */ /* 0x000fe20003800200 */
[----:B------:R-:W-:Y:S02]  /*09f0*/  ISETP.NE.U32.AND P2, PT, R0, RZ, PT ;  /* 0x000000ff0000720c */ /* 0x000fe40003f45070 */
[C---:B------:R-:W-:Y:S02]  /*0a00*/  ISETP.GE.U32.AND P0, PT, R2.reuse, 0x100, PT ;  /* 0x000001000200780c */ /* 0x040fe40003f06070 */
[----:B------:R-:W-:Y:S02]  /*0a10*/  VIMNMX.U32 R7, PT, PT, R2, 0x100, !PT ;  /* 0x0000010002077848 */ /* 0x000fe40007fe0000 */
[----:B------:R-:W-:-:S04]  /*0a20*/  SEL R6, RZ, 0x1, P0 ;  /* 0x00000001ff067807 */ /* 0x000fc80000000000 */
[----:B------:R-:W-:Y:S01]  /*0a30*/  IADD3 R7, PT, PT, R7, -R2, -R6 ;  /* 0x8000000207077210 */ /* 0x000fe20007ffe806 */
[----:B0-----:R-:W1:Y:S02]  /*0a40*/  MUFU.RCP R8, R8 ;  /* 0x0000000800087308 */ /* 0x001e640000001000 */
[----:B-1----:R-:W-:-:S06]  /*0a50*/  VIADD R4, R8, 0xffffffe ;  /* 0x0ffffffe08047836 */ /* 0x002fcc0000000000 */
        /* <DEDUP_REMOVED lines=9> */
[----:B------:R-:W-:Y:S02]  /*0af0*/  @P0 IMAD.IADD R7, R7, 0x1, -R0 ;  /* 0x0000000107070824 */ /* 0x000fe400078e0a00 */
[----:B------:R-:W-:-:S03]  /*0b00*/  @P0 VIADD R5, R5, 0x1 ;  /* 0x0000000105050836 */ /* 0x000fc60000000000 */
[----:B------:R-:W-:-:S13]  /*0b10*/  ISETP.GE.U32.AND P1, PT, R7, R0, PT ;  /* 0x000000000700720c */ /* 0x000fda0003f26070 */
[----:B------:R-:W-:Y:S02]  /*0b20*/  @P1 IADD3 R5, PT, PT, R5, 0x1, RZ ;  /* 0x0000000105051810 */ /* 0x000fe40007ffe0ff */
[----:B------:R-:W-:-:S05]  /*0b30*/  @!P2 LOP3.LUT R5, RZ, R0, RZ, 0x33, !PT ;  /* 0x00000000ff05a212 */ /* 0x000fca00078e33ff */
[----:B------:R-:W-:-:S05]  /*0b40*/  IMAD.IADD R8, R6, 0x1, R5 ;  /* 0x0000000106087824 */ /* 0x000fca00078e0205 */
[----:B------:R-:W-:-:S04]  /*0b50*/  LOP3.LUT R2, R8, 0x3, RZ, 0xc0, !PT ;  /* 0x0000000308027812 */ /* 0x000fc800078ec0ff */
[----:B------:R-:W-:-:S13]  /*0b60*/  ISETP.NE.AND P0, PT, R2, 0x3, PT ;  /* 0x000000030200780c */ /* 0x000fda0003f05270 */
[----:B------:R-:W-:Y:S05]  /*0b70*/  @!P0 BRA `(.L_x_13) ;  /* 0x0000000000548947 */ /* 0x000fea0003800000 */
[----:B------:R-:W0:Y:S01]  /*0b80*/  S2UR UR5, SR_CgaCtaId ;  /* 0x00000000000579c3 */ /* 0x000e220000008800 */
[----:B------:R-:W-:Y:S01]  /*0b90*/  VIADD R2, R8, 0x1 ;  /* 0x0000000108027836 */ /* 0x000fe20000000000 */
[----:B------:R-:W-:-:S04]  /*0ba0*/  UMOV UR4, 0x400 ;  /* 0x0000040000047882 */ /* 0x000fc80000000000 */
[----:B------:R-:W-:Y:S02]  /*0bb0*/  LOP3.LUT R2, R2, 0x3, RZ, 0xc0, !PT ;  /* 0x0000000302027812 */ /* 0x000fe400078ec0ff */
[----:B------:R-:W1:Y:S03]  /*0bc0*/  LDC.64 R4, c[0x0][0x388] ;  /* 0x0000e200ff047b82 */ /* 0x000e660000000a00 */
[----:B------:R-:W-:Y:S01]  /*0bd0*/  IMAD.MOV R6, RZ, RZ, -R2 ;  /* 0x000000ffff067224 */ /* 0x000fe200078e0a02 */
[----:B0-----:R-:W-:-:S06]  /*0be0*/  ULEA UR4, UR5, UR4, 0x18 ;  /* 0x0000000405047291 */ /* 0x001fcc000f8ec0ff */
[C---:B------:R-:W-:Y:S01]  /*0bf0*/  LEA R7, R3.reuse, UR4, 0x2 ;  /* 0x0000000403077c11 */ /* 0x040fe2000f8e10ff */
[----:B-1----:R-:W-:-:S04]  /*0c00*/  IMAD.WIDE.U32 R4, R3, 0x4, R4 ;  /* 0x0000000403047825 */ /* 0x002fc800078e0004 */
[----:B------:R-:W-:-:S07]  /*0c10*/  IMAD R3, R2, R0, R3 ;  /* 0x0000000002037224 */ /* 0x000fce00078e0203 */
.L_x_16:
[----:B------:R-:W0:Y:S01]  /*0c20*/  LDS R9, [R7] ;  /* 0x0000000007097984 */ /* 0x000e220000000800 */
[----:B------:R-:W-:Y:S01]  /*0c30*/  VIADD R6, R6, 0x1 ;  /* 0x0000000106067836 */ /* 0x000fe20000000000 */
[----:B------:R-:W-:Y:S04]  /*0c40*/  BSSY.RECONVERGENT B1, `(.L_x_14) ;  /* 0x0000005000017945 */ /* 0x000fe80003800200 */
[----:B------:R-:W-:Y:S02]  /*0c50*/  ISETP.NE.AND P1, PT, R6, RZ, PT ;  /* 0x000000ff0600720c */ /* 0x000fe40003f25270 */
[----:B0-----:R-:W-:-:S13]  /*0c60*/  ISETP.GE.AND P0, PT, R9, 0x1, PT ;  /* 0x000000010900780c */ /* 0x001fda0003f06270 */
[----:B------:R-:W-:Y:S05]  /*0c70*/  @!P0 BRA `(.L_x_15) ;  /* 0x0000000000048947 */ /* 0x000fea0003800000 */
[----:B------:R0:W-:Y:S02]  /*0c80*/  REDG.E.ADD.STRONG.GPU desc[UR6][R4.64], R9 ;  /* 0x000000090400798e */ /* 0x0001e4000c12e106 */
.L_x_15:
[----:B------:R-:W-:Y:S05]  /*0c90*/  BSYNC.RECONVERGENT B1 ;  /* 0x0000000000017941 */ /* 0x000fea0003800200 */
.L_x_14:
[C---:B------:R-:W-:Y:S01]  /*0ca0*/  LEA R7, R0.reuse, R7, 0x2 ;  /* 0x0000000700077211 */ /* 0x040fe200078e10ff */
[----:B0-----:R-:W-:Y:S01]  /*0cb0*/  IMAD.WIDE.U32 R4, R0, 0x4, R4 ;  /* 0x0000000400047825 */ /* 0x001fe200078e0004 */
[----:B------:R-:W-:Y:S06]  /*0cc0*/  @P1 BRA `(.L_x_16) ;  /* 0xfffffffc00d41947 */ /* 0x000fec000383ffff */
.L_x_13:
[----:B------:R-:W-:Y:S05]  /*0cd0*/  BSYNC.RECONVERGENT B0 ;  /* 0x0000000000007941 */ /* 0x000fea0003800200 */
.L_x_12:
[----:B------:R-:W-:-:S13]  /*0ce0*/  ISETP.GE.U32.AND P0, PT, R8, 0x3, PT ;  /* 0x000000030800780c */ /* 0x000fda0003f06070 */
[----:B------:R-:W-:Y:S05]  /*0cf0*/  @!P0 EXIT ;  /* 0x000000000000894d */ /* 0x000fea0003800000 */
[----:B------:R-:W0:Y:S01]  /*0d00*/  S2UR UR5, SR_CgaCtaId ;  /* 0x00000000000579c3 */ /* 0x000e220000008800 */
[----:B------:R-:W-:Y:S01]  /*0d10*/  UMOV UR4, 0x400 ;  /* 0x0000040000047882 */ /* 0x000fe20000000000 */
[C-C-:B------:R-:W-:Y:S02]  /*0d20*/  IMAD R9, R0.reuse, 0x2, R3.reuse ;  /* 0x0000000200097824 */ /* 0x140fe400078e0203 */
[----:B------:R-:W-:Y:S02]  /*0d30*/  IMAD R11, R0, 0x3, R3 ;  /* 0x00000003000b7824 */ /* 0x000fe400078e0203 */
[----:B------:R-:W-:Y:S02]  /*0d40*/  IMAD.IADD R13, R3, 0x1, R0 ;  /* 0x00000001030d7824 */ /* 0x000fe400078e0200 */
[----:B------:R-:W1:Y:S01]  /*0d50*/  LDC.64 R4, c[0x0][0x388] ;  /* 0x0000e200ff047b82 */ /* 0x000e620000000a00 */
[----:B0-----:R-:W-:-:S06]  /*0d60*/  ULEA UR4, UR5, UR4, 0x18 ;  /* 0x0000000405047291 */ /* 0x001fcc000f8ec0ff */
[----:B------:R-:W-:-:S07]  /*0d70*/  LEA R15, R3, UR4, 0x2 ;  /* 0x00000004030f7c11 */ /* 0x000fce000f8e10ff */
.L_x_25:
[----:B------:R-:W0:Y:S01]  /*0d80*/  LDS R17, [R15] ;  /* 0x000000000f117984 */ /* 0x000e220000000800 */
[C-C-:B------:R-:W-:Y:S01]  /*0d90*/  IMAD R2, R0.reuse, 0x4, R15.reuse ;  /* 0x0000000400027824 */ /* 0x140fe200078e020f */
[----:B------:R-:W-:Y:S01]  /*0da0*/  BSSY.RECONVERGENT B0, `(.L_x_17) ;  /* 0x000000d000007945 */ /* 0x000fe20003800200 */
[C-C-:B------:R-:W-:Y:S02]  /*0db0*/  IMAD R6, R0.reuse, 0x8, R15.reuse ;  /* 0x0000000800067824 */ /* 0x140fe400078e020f */
[----:B------:R-:W-:Y:S01]  /*0dc0*/  IMAD R7, R0, 0xc, R15 ;  /* 0x0000000c00077824 */ /* 0x000fe200078e020f */
[----:B------:R-:W2:Y:S04]  /*0dd0*/  LDS R19, [R2] ;  /* 0x0000000002137984 */ /* 0x000ea80000000800 */
[----:B------:R-:W3:Y:S04]  /*0de0*/  LDS R21, [R6] ;  /* 0x0000000006157984 */ /* 0x000ee80000000800 */
[----:B------:R-:W4:Y:S01]  /*0df0*/  LDS R23, [R7] ;  /* 0x0000000007177984 */ /* 0x000f220000000800 */
[----:B0-----:R-:W-:-:S02]  /*0e00*/  ISETP.GE.AND P0, PT, R17, 0x1, PT ;  /* 0x000000011100780c */ /* 0x001fc40003f06270 */
[----:B--2---:R-:W-:Y:S02]  /*0e10*/  ISETP.GE.AND P1, PT, R19, 0x1, PT ;  /* 0x000000011300780c */ /* 0x004fe40003f26270 */
[----:B---3--:R-:W-:Y:S02]  /*0e20*/  ISETP.GE.AND P2, PT, R21, 0x1, PT ;  /* 0x000000011500780c */ /* 0x008fe40003f46270 */
[----:B----4-:R-:W-:-:S07]  /*0e30*/  ISETP.GE.AND P3, PT, R23, 0x1, PT ;  /* 0x000000011700780c */ /* 0x010fce0003f66270 */
[----:B------:R-:W-:Y:S06]  /*0e40*/  @!P0 BRA `(.L_x_18) ;  /* 0x0000000000088947 */ /* 0x000fec0003800000 */
[----:B-1----:R-:W-:-:S05]  /*0e50*/  IMAD.WIDE.U32 R6, R3, 0x4, R4 ;  /* 0x0000000403067825 */ /* 0x002fca00078e0004 */
[----:B------:R0:W-:Y:S02]  /*0e60*/  REDG.E.ADD.STRONG.GPU desc[UR6][R6.64], R17 ;  /* 0x000000110600798e */ /* 0x0001e4000c12e106 */
.L_x_18:
[----:B------:R-:W-:Y:S05]  /*0e70*/  BSYNC.RECONVERGENT B0 ;  /* 0x0000000000007941 */ /* 0x000fea0003800200 */
.L_x_17:
[----:B------:R-:W-:Y:S04]  /*0e80*/  BSSY.RECONVERGENT B0, `(.L_x_19) ;  /* 0x0000004000007945 */ /* 0x000fe80003800200 */
[----:B------:R-:W-:Y:S05]  /*0e90*/  @!P1 BRA `(.L_x_20) ;  /* 0x0000000000089947 */ /* 0x000fea0003800000 */
[----:B01----:R-:W-:-:S05]  /*0ea0*/  IMAD.WIDE.U32 R6, R13, 0x4, R4 ;  /* 0x000000040d067825 */ /* 0x003fca00078e0004 */
[----:B------:R2:W-:Y:S02]  /*0eb0*/  REDG.E.ADD.STRONG.GPU desc[UR6][R6.64], R19 ;  /* 0x000000130600798e */ /* 0x0005e4000c12e106 */
.L_x_20:
[----:B------:R-:W-:Y:S05]  /*0ec0*/  BSYNC.RECONVERGENT B0 ;  /* 0x0000000000007941 */ /* 0x000fea0003800200 */
.L_x_19:
[----:B------:R-:W-:Y:S04]  /*0ed0*/  BSSY.RECONVERGENT B0, `(.L_x_21) ;  /* 0x0000004000007945 */ /* 0x000fe80003800200 */
[----:B------:R-:W-:Y:S05]  /*0ee0*/  @!P2 BRA `(.L_x_22) ;  /* 0x000000000008a947 */ /* 0x000fea0003800000 */
[----:B012---:R-:W-:-:S05]  /*0ef0*/  IMAD.WIDE.U32 R6, R9, 0x4, R4 ;  /* 0x0000000409067825 */ /* 0x007fca00078e0004 */
[----:B------:R3:W-:Y:S02]  /*0f00*/  REDG.E.ADD.STRONG.GPU desc[UR6][R6.64], R21 ;  /* 0x000000150600798e */ /* 0x0007e4000c12e106 */
.L_x_22:
[----:B------:R-:W-:Y:S05]  /*0f10*/  BSYNC.RECONVERGENT B0 ;  /* 0x0000000000007941 */ /* 0x000fea0003800200 */
.L_x_21:
[----:B------:R-:W-:Y:S01]  /*0f20*/  BSSY.RECONVERGENT B0, `(.L_x_23) ;  /* 0x0000005000007945 */ /* 0x000fe20003800200 */
[----:B0-23--:R-:W-:-:S03]  /*0f30*/  IADD3 R7, PT, PT, R0, R3, R0 ;  /* 0x0000000300077210 */ /* 0x00dfc60007ffe000 */
[----:B------:R-:W-:Y:S05]  /*0f40*/  @!P3 BRA `(.L_x_24) ;  /* 0x000000000008b947 */ /* 0x000fea0003800000 */
[----:B-1----:R-:W-:-:S05]  /*0f50*/  IMAD.WIDE.U32 R2, R11, 0x4, R4 ;  /* 0x000000040b027825 */ /* 0x002fca00078e0004 */
[----:B------:R0:W-:Y:S02]  /*0f60*/  REDG.E.ADD.STRONG.GPU desc[UR6][R2.64], R23 ;  /* 0x000000170200798e */ /* 0x0001e4000c12e106 */
.L_x_24:
[----:B------:R-:W-:Y:S05]  /*0f70*/  BSYNC.RECONVERGENT B0 ;  /* 0x0000000000007941 */ /* 0x000fea0003800200 */
.L_x_23:
[C---:B0-----:R-:W-:Y:S01]  /*0f80*/  IADD3 R3, PT, PT, R0.reuse, R7, R0 ;  /* 0x0000000700037210 */ /* 0x041fe20007ffe000 */
[C---:B------:R-:W-:Y:S01]  /*0f90*/  IMAD R11, R0.reuse, 0x4, R11 ;  /* 0x00000004000b7824 */ /* 0x040fe200078e020b */
[C---:B------:R-:W-:Y:S01]  /*0fa0*/  LEA R9, R0.reuse, R9, 0x2 ;  /* 0x0000000900097211 */ /* 0x040fe200078e10ff */
[C---:B------:R-:W-:Y:S01]  /*0fb0*/  IMAD R13, R0.reuse, 0x4, R13 ;  /* 0x00000004000d7824 */ /* 0x040fe200078e020d */
[----:B------:R-:W-:Y:S01]  /*0fc0*/  ISETP.GE.U32.AND P0, PT, R3, 0x100, PT ;  /* 0x000001000300780c */ /* 0x000fe20003f06070 */
[----:B------:R-:W-:-:S12]  /*0fd0*/  IMAD R15, R0, 0x10, R15 ;  /* 0x00000010000f7824 */ /* 0x000fd800078e020f */
[----:B------:R-:W-:Y:S05]  /*0fe0*/  @!P0 BRA `(.L_x_25) ;  /* 0xfffffffc00648947 */ /* 0x000fea000383ffff */
[----:B------:R-:W-:Y:S05]  /*0ff0*/  EXIT ;  /* 0x000000000000794d */ /* 0x000fea0003800000 */
.L_x_26:
[----:B------:R-:W-:-:S00]  /*1000*/  BRA `(.L_x_26) ;  /* 0xfffffffc00fc7947 */ /* 0x000fc0000383ffff */
[----:B------:R-:W-:-:S00]  /*1010*/  NOP ;  /* 0x0000000000007918 */ /* 0x000fc00000000000 */
        /* <DEDUP_REMOVED lines=14> */
.L_x_27:


//--------------------- .nv.shared._Z16histogram_kernelPKhPii --------------------------
	.section	.nv.shared._Z16histogram_kernelPKhPii,"aw",@nobits
	.sectionflags	@""
	.align	4
.nv.shared._Z16histogram_kernelPKhPii:
	.zero		2048


//--------------------- .nv.shared.reserved.0     --------------------------
	.section	.nv.shared.reserved.0,"aw",@nobits
	.weak		__nv_reservedSMEM_offset_0_alias
	.size		__nv_reservedSMEM_offset_0_alias, 0, 64
	.other		__nv_reservedSMEM_offset_0_alias,@"STO_CUDA_RESERVED_SHARED STV_DEFAULT"
__nv_reservedSMEM_offset_0_alias:
	.zero		0
	.zero		64


//--------------------- .nv.constant0._Z16histogram_kernelPKhPii --------------------------
	.section	.nv.constant0._Z16histogram_kernelPKhPii,"a",@progbits
	.sectionflags	@""
	.align	4
.nv.constant0._Z16histogram_kernelPKhPii:
	.zero		916


//--------------------- SYMBOLS --------------------------

	.type		.nv.reservedSmem.offset0,@object
	.size		.nv.reservedSmem.offset0,0x4
	.type		.nv.reservedSmem.cap,@object
	.size		.nv.reservedSmem.cap,0x4
